//
// Generated by NVIDIA NVVM Compiler
//
// Compiler Build ID: CL-36424714
// Cuda compilation tools, release 13.0, V13.0.88
// Based on NVVM 20.0.0
//

.version 9.0
.target sm_100
.address_size 64

	// .globl	_Z12simpleAssignPi

.visible .entry _Z12simpleAssignPi(
	.param .u64 .ptr .align 1 _Z12simpleAssignPi_param_0
)
{
	.reg .b32 	%r<2>;
	.reg .b64 	%rd<3>;

	ld.param.u64 	%rd1, [_Z12simpleAssignPi_param_0];
	cvta.to.global.u64 	%rd2, %rd1;
	mov.b32 	%r1, 69;
	st.global.u32 	[%rd2], %r1;
	ret;

}


// ===== COMPILED SASS (sm_100) =====

	.target	sm_100

	.elftype	@"ET_EXEC"


//--------------------- .note.nv.tkinfo           --------------------------
	.section	.note.nv.tkinfo,"",@"SHT_NOTE"
	.sectionflags	@"SHF_NOTE_NV_TKINFO"
	.tkinfo
        /*0018*/ 	.word	0x00000002
        /*0030*/ 	.string	""
        /*0030*/ 	.string	"ptxas"
        /*0030*/ 	.string	"Cuda compilation tools, release 13.0, V13.0.88"
        /*0030*/ 	.string	"Build cuda_13.0.r13.0/compiler.36424714_0"
        /*0030*/ 	.string	"-arch sm_100 -m 64 "



//--------------------- .note.nv.cuinfo           --------------------------
	.section	.note.nv.cuinfo,"",@"SHT_NOTE"
	.sectionflags	@"SHF_NOTE_NV_CUINFO"
        /*0018*/ 	.short	0x0002
        /*001a*/ 	.short	0x0064
        /*001c*/ 	.short	0x0082
	.zero		2


//--------------------- .nv.info                  --------------------------
	.section	.nv.info,"",@"SHT_CUDA_INFO"
	.align	4


	//----- nvinfo : EIATTR_REGCOUNT
	.align		4
        /*0000*/ 	.byte	0x04, 0x2f
        /*0002*/ 	.short	(.L_1 - .L_0)
	.align		4
.L_0:
        /*0004*/ 	.word	index@(_Z12simpleAssignPi)
        /*0008*/ 	.word	0x00000008


	//----- nvinfo : EIATTR_FRAME_SIZE
	.align		4
.L_1:
        /*000c*/ 	.byte	0x04, 0x11
        /*000e*/ 	.short	(.L_3 - .L_2)
	.align		4
.L_2:
        /*0010*/ 	.word	index@(_Z12simpleAssignPi)
        /*0014*/ 	.word	0x00000000


	//----- nvinfo : EIATTR_MIN_STACK_SIZE
	.align		4
.L_3:
        /*0018*/ 	.byte	0x04, 0x12
        /*001a*/ 	.short	(.L_5 - .L_4)
	.align		4
.L_4:
        /*001c*/ 	.word	index@(_Z12simpleAssignPi)
        /*0020*/ 	.word	0x00000000
.L_5:


//--------------------- .nv.compat                --------------------------
	.section	.nv.compat,"",@"SHT_CUDA_COMPAT_INFO"
	.align	4
        /*0000*/ 	.byte	0x02, 0x09, 0x00, 0x00, 0x02, 0x02, 0x01, 0x00, 0x02, 0x05, 0x05, 0x00, 0x03, 0x07, 0x01, 0x01
        /*0010*/ 	.byte	0x02, 0x03, 0x00, 0x00, 0x02, 0x06, 0x01, 0x00, 0x04, 0x0b, 0x08, 0x00, 0x09, 0x00, 0x00, 0x00
        /*0020*/ 	.byte	0x00, 0x00, 0x00, 0x00


//--------------------- .nv.info._Z12simpleAssignPi --------------------------
	.section	.nv.info._Z12simpleAssignPi,"",@"SHT_CUDA_INFO"
	.sectionflags	@""
	.align	4


	//----- nvinfo : EIATTR_CUDA_API_VERSION
	.align		4
        /*0000*/ 	.byte	0x04, 0x37
        /*0002*/ 	.short	(.L_7 - .L_6)
.L_6:
        /*0004*/ 	.word	0x00000082


	//----- nvinfo : EIATTR_KPARAM_INFO
	.align		4
.L_7:
        /*0008*/ 	.byte	0x04, 0x17
        /*000a*/ 	.short	(.L_9 - .L_8)
.L_8:
        /*000c*/ 	.word	0x00000000
        /*0010*/ 	.short	0x0000
        /*0012*/ 	.short	0x0000
        /*0014*/ 	.byte	0x00, 0xf5, 0x21, 0x00


	//----- nvinfo : EIATTR_SPARSE_MMA_MASK
	.align		4
.L_9:
        /*0018*/ 	.byte	0x03, 0x50
        /*001a*/ 	.short	0x0000


	//----- nvinfo : EIATTR_MAXREG_COUNT
	.align		4
        /*001c*/ 	.byte	0x03, 0x1b
        /*001e*/ 	.short	0x00ff


	//----- nvinfo : EIATTR_MERCURY_ISA_VERSION
	.align		4
        /*0020*/ 	.byte	0x03, 0x5f
        /*0022*/ 	.short	0x0101


	//----- nvinfo : EIATTR_VRC_CTA_INIT_COUNT
	.align		4
        /*0024*/ 	.byte	0x02, 0x4a
	.zero		1
	.zero		1


	//----- nvinfo : EIATTR_EXIT_INSTR_OFFSETS
	.align		4
        /*0028*/ 	.byte	0x04, 0x1c
        /*002a*/ 	.short	(.L_11 - .L_10)


	//   ....[0]....
.L_10:
        /*002c*/ 	.word	0x00000050


	//----- nvinfo : EIATTR_CBANK_PARAM_SIZE
	.align		4
.L_11:
        /*0030*/ 	.byte	0x03, 0x19
        /*0032*/ 	.short	0x0008


	//----- nvinfo : EIATTR_PARAM_CBANK
	.align		4
        /*0034*/ 	.byte	0x04, 0x0a
        /*0036*/ 	.short	(.L_13 - .L_12)
	.align		4
.L_12:
        /*0038*/ 	.word	index@(.nv.constant0._Z12simpleAssignPi)
        /*003c*/ 	.short	0x0380
        /*003e*/ 	.short	0x0008


	//----- nvinfo : EIATTR_SW_WAR
	.align		4
.L_13:
        /*0040*/ 	.byte	0x04, 0x36
        /*0042*/ 	.short	(.L_15 - .L_14)
.L_14:
        /*0044*/ 	.word	0x00000008
.L_15:


//--------------------- .nv.callgraph             --------------------------
	.section	.nv.callgraph,"",@"SHT_CUDA_CALLGRAPH"
	.align	4
	.sectionentsize	8
	.align		4
        /*0000*/ 	.word	0x00000000
	.align		4
        /*0004*/ 	.word	0xffffffff
	.align		4
        /*0008*/ 	.word	0x00000000
	.align		4
        /*000c*/ 	.word	0xfffffffe
	.align		4
        /*0010*/ 	.word	0x00000000
	.align		4
        /*0014*/ 	.word	0xfffffffd
	.align		4
        /*0018*/ 	.word	0x00000000
	.align		4
        /*001c*/ 	.word	0xfffffffc


//--------------------- .text._Z12simpleAssignPi  --------------------------
	.section	.text._Z12simpleAssignPi,"ax",@progbits
	.align	128
        .global         _Z12simpleAssignPi
        .type           _Z12simpleAssignPi,@function
        .size           _Z12simpleAssignPi,(.L_x_1 - _Z12simpleAssignPi)
        .other          _Z12simpleAssignPi,@"STO_CUDA_ENTRY STV_DEFAULT"
_Z12simpleAssignPi:
.text._Z12simpleAssignPi:
[----:B------:R-:W-:Y:S08]  /*0000*/  LDC R1, c[0x0][0x37c] ;  /* 0x0000df00ff017b82 */ /* 0x000ff00000000800 */
[----:B------:R-:W0:Y:S01]  /*0010*/  LDC.64 R2, c[0x0][0x380] ;  /* 0x0000e000ff027b82 */ /* 0x000e220000000a00 */
[----:B------:R-:W0:Y:S01]  /*0020*/  LDCU.64 UR4, c[0x0][0x358] ;  /* 0x00006b00ff0477ac */ /* 0x000e220008000a00 */
[----:B------:R-:W-:-:S05]  /*0030*/  HFMA2 R5, -RZ, RZ, 0, 4.112720489501953125e-06 ;  /* 0x00000045ff057431 */ /* 0x000fca00000001ff */
[----:B0-----:R-:W-:Y:S01]  /*0040*/  STG.E desc[UR4][R2.64], R5 ;  /* 0x0000000502007986 */ /* 0x001fe2000c101904 */
[----:B------:R-:W-:Y:S05]  /*0050*/  EXIT ;  /* 0x000000000000794d */ /* 0x000fea0003800000 */
.L_x_0:
[----:B------:R-:W-:-:S00]  /*0060*/  BRA `(.L_x_0) ;  /* 0xfffffffc00fc7947 */ /* 0x000fc0000383ffff */
[----:B------:R-:W-:-:S00]  /*0070*/  NOP ;  /* 0x0000000000007918 */ /* 0x000fc00000000000 */
        /* <DEDUP_REMOVED lines=8> */
.L_x_1:


//--------------------- .nv.shared.reserved.0     --------------------------
	.section	.nv.shared.reserved.0,"aw",@nobits
	.weak		__nv_reservedSMEM_offset_0_alias
	.size		__nv_reservedSMEM_offset_0_alias, 0, 64
	.other		__nv_reservedSMEM_offset_0_alias,@"STO_CUDA_RESERVED_SHARED STV_DEFAULT"
__nv_reservedSMEM_offset_0_alias:
	.zero		0
	.zero		64


//--------------------- .nv.constant0._Z12simpleAssignPi --------------------------
	.section	.nv.constant0._Z12simpleAssignPi,"a",@progbits
	.sectionflags	@""
	.align	4
.nv.constant0._Z12simpleAssignPi:
	.zero		904


//--------------------- SYMBOLS --------------------------

	.type		.nv.reservedSmem.offset0,@object
	.size		.nv.reservedSmem.offset0,0x4
